//
// Generated by NVIDIA NVVM Compiler
//
// Compiler Build ID: CL-36424714
// Cuda compilation tools, release 13.0, V13.0.88
// Based on NVVM 20.0.0
//

.version 9.0
.target sm_100
.address_size 64

	// .globl	_Z9addVectorPfS_S_m

.visible .entry _Z9addVectorPfS_S_m(
	.param .u64 .ptr .align 1 _Z9addVectorPfS_S_m_param_0,
	.param .u64 .ptr .align 1 _Z9addVectorPfS_S_m_param_1,
	.param .u64 .ptr .align 1 _Z9addVectorPfS_S_m_param_2,
	.param .u64 _Z9addVectorPfS_S_m_param_3
)
{
	.reg .pred 	%p<2>;
	.reg .b32 	%r<5>;
	.reg .b32 	%f<4>;
	.reg .b64 	%rd<13>;

	ld.param.u64 	%rd2, [_Z9addVectorPfS_S_m_param_0];
	ld.param.u64 	%rd3, [_Z9addVectorPfS_S_m_param_1];
	ld.param.u64 	%rd4, [_Z9addVectorPfS_S_m_param_2];
	ld.param.u64 	%rd5, [_Z9addVectorPfS_S_m_param_3];
	mov.u32 	%r1, %tid.x;
	mov.u32 	%r2, %ctaid.x;
	mov.u32 	%r3, %ntid.x;
	mad.lo.s32 	%r4, %r2, %r3, %r1;
	cvt.s64.s32 	%rd1, %r4;
	setp.le.u64 	%p1, %rd5, %rd1;
	@%p1 bra 	$L__BB0_2;
	cvta.to.global.u64 	%rd6, %rd3;
	cvta.to.global.u64 	%rd7, %rd4;
	cvta.to.global.u64 	%rd8, %rd2;
	shl.b64 	%rd9, %rd1, 2;
	add.s64 	%rd10, %rd6, %rd9;
	ld.global.f32 	%f1, [%rd10];
	add.s64 	%rd11, %rd7, %rd9;
	ld.global.f32 	%f2, [%rd11];
	add.f32 	%f3, %f1, %f2;
	add.s64 	%rd12, %rd8, %rd9;
	st.global.f32 	[%rd12], %f3;
$L__BB0_2:
	ret;

}


// ===== COMPILED SASS (sm_100) =====

	.target	sm_100

	.elftype	@"ET_EXEC"


//--------------------- .note.nv.tkinfo           --------------------------
	.section	.note.nv.tkinfo,"",@"SHT_NOTE"
	.sectionflags	@"SHF_NOTE_NV_TKINFO"
	.tkinfo
        /*0018*/ 	.word	0x00000002
        /*0030*/ 	.string	""
        /*0030*/ 	.string	"ptxas"
        /*0030*/ 	.string	"Cuda compilation tools, release 13.0, V13.0.88"
        /*0030*/ 	.string	"Build cuda_13.0.r13.0/compiler.36424714_0"
        /*0030*/ 	.string	"-arch sm_100 -m 64 "



//--------------------- .note.nv.cuinfo           --------------------------
	.section	.note.nv.cuinfo,"",@"SHT_NOTE"
	.sectionflags	@"SHF_NOTE_NV_CUINFO"
        /*0018*/ 	.short	0x0002
        /*001a*/ 	.short	0x0064
        /*001c*/ 	.short	0x0082
	.zero		2


//--------------------- .nv.info                  --------------------------
	.section	.nv.info,"",@"SHT_CUDA_INFO"
	.align	4


	//----- nvinfo : EIATTR_REGCOUNT
	.align		4
        /*0000*/ 	.byte	0x04, 0x2f
        /*0002*/ 	.short	(.L_1 - .L_0)
	.align		4
.L_0:
        /*0004*/ 	.word	index@(_Z9addVectorPfS_S_m)
        /*0008*/ 	.word	0x0000000c


	//----- nvinfo : EIATTR_FRAME_SIZE
	.align		4
.L_1:
        /*000c*/ 	.byte	0x04, 0x11
        /*000e*/ 	.short	(.L_3 - .L_2)
	.align		4
.L_2:
        /*0010*/ 	.word	index@(_Z9addVectorPfS_S_m)
        /*0014*/ 	.word	0x00000000


	//----- nvinfo : EIATTR_MIN_STACK_SIZE
	.align		4
.L_3:
        /*0018*/ 	.byte	0x04, 0x12
        /*001a*/ 	.short	(.L_5 - .L_4)
	.align		4
.L_4:
        /*001c*/ 	.word	index@(_Z9addVectorPfS_S_m)
        /*0020*/ 	.word	0x00000000
.L_5:


//--------------------- .nv.compat                --------------------------
	.section	.nv.compat,"",@"SHT_CUDA_COMPAT_INFO"
	.align	4
        /*0000*/ 	.byte	0x02, 0x09, 0x00, 0x00, 0x02, 0x02, 0x01, 0x00, 0x02, 0x05, 0x05, 0x00, 0x03, 0x07, 0x01, 0x01
        /*0010*/ 	.byte	0x02, 0x03, 0x00, 0x00, 0x02, 0x06, 0x01, 0x00, 0x04, 0x0b, 0x08, 0x00, 0x09, 0x00, 0x00, 0x00
        /*0020*/ 	.byte	0x00, 0x00, 0x00, 0x00


//--------------------- .nv.info._Z9addVectorPfS_S_m --------------------------
	.section	.nv.info._Z9addVectorPfS_S_m,"",@"SHT_CUDA_INFO"
	.sectionflags	@""
	.align	4


	//----- nvinfo : EIATTR_CUDA_API_VERSION
	.align		4
        /*0000*/ 	.byte	0x04, 0x37
        /*0002*/ 	.short	(.L_7 - .L_6)
.L_6:
        /*0004*/ 	.word	0x00000082


	//----- nvinfo : EIATTR_KPARAM_INFO
	.align		4
.L_7:
        /*0008*/ 	.byte	0x04, 0x17
        /*000a*/ 	.short	(.L_9 - .L_8)
.L_8:
        /*000c*/ 	.word	0x00000000
        /*0010*/ 	.short	0x0003
        /*0012*/ 	.short	0x0018
        /*0014*/ 	.byte	0x00, 0xf0, 0x21, 0x00


	//----- nvinfo : EIATTR_KPARAM_INFO
	.align		4
.L_9:
        /*0018*/ 	.byte	0x04, 0x17
        /*001a*/ 	.short	(.L_11 - .L_10)
.L_10:
        /*001c*/ 	.word	0x00000000
        /*0020*/ 	.short	0x0002
        /*0022*/ 	.short	0x0010
        /*0024*/ 	.byte	0x00, 0xf5, 0x21, 0x00


	//----- nvinfo : EIATTR_KPARAM_INFO
	.align		4
.L_11:
        /*0028*/ 	.byte	0x04, 0x17
        /*002a*/ 	.short	(.L_13 - .L_12)
.L_12:
        /*002c*/ 	.word	0x00000000
        /*0030*/ 	.short	0x0001
        /*0032*/ 	.short	0x0008
        /*0034*/ 	.byte	0x00, 0xf5, 0x21, 0x00


	//----- nvinfo : EIATTR_KPARAM_INFO
	.align		4
.L_13:
        /*0038*/ 	.byte	0x04, 0x17
        /*003a*/ 	.short	(.L_15 - .L_14)
.L_14:
        /*003c*/ 	.word	0x00000000
        /*0040*/ 	.short	0x0000
        /*0042*/ 	.short	0x0000
        /*0044*/ 	.byte	0x00, 0xf5, 0x21, 0x00


	//----- nvinfo : EIATTR_SPARSE_MMA_MASK
	.align		4
.L_15:
        /*0048*/ 	.byte	0x03, 0x50
        /*004a*/ 	.short	0x0000


	//----- nvinfo : EIATTR_MAXREG_COUNT
	.align		4
        /*004c*/ 	.byte	0x03, 0x1b
        /*004e*/ 	.short	0x00ff


	//----- nvinfo : EIATTR_MERCURY_ISA_VERSION
	.align		4
        /*0050*/ 	.byte	0x03, 0x5f
        /*0052*/ 	.short	0x0101


	//----- nvinfo : EIATTR_VRC_CTA_INIT_COUNT
	.align		4
        /*0054*/ 	.byte	0x02, 0x4a
	.zero		1
	.zero		1


	//----- nvinfo : EIATTR_EXIT_INSTR_OFFSETS
	.align		4
        /*0058*/ 	.byte	0x04, 0x1c
        /*005a*/ 	.short	(.L_17 - .L_16)


	//   ....[0]....
.L_16:
        /*005c*/ 	.word	0x00000090


	//   ....[1]....
        /*0060*/ 	.word	0x00000190


	//----- nvinfo : EIATTR_CBANK_PARAM_SIZE
	.align		4
.L_17:
        /*0064*/ 	.byte	0x03, 0x19
        /*0066*/ 	.short	0x0020


	//----- nvinfo : EIATTR_PARAM_CBANK
	.align		4
        /*0068*/ 	.byte	0x04, 0x0a
        /*006a*/ 	.short	(.L_19 - .L_18)
	.align		4
.L_18:
        /*006c*/ 	.word	index@(.nv.constant0._Z9addVectorPfS_S_m)
        /*0070*/ 	.short	0x0380
        /*0072*/ 	.short	0x0020


	//----- nvinfo : EIATTR_SW_WAR
	.align		4
.L_19:
        /*0074*/ 	.byte	0x04, 0x36
        /*0076*/ 	.short	(.L_21 - .L_20)
.L_20:
        /*0078*/ 	.word	0x00000008
.L_21:


//--------------------- .nv.callgraph             --------------------------
	.section	.nv.callgraph,"",@"SHT_CUDA_CALLGRAPH"
	.align	4
	.sectionentsize	8
	.align		4
        /*0000*/ 	.word	0x00000000
	.align		4
        /*0004*/ 	.word	0xffffffff
	.align		4
        /*0008*/ 	.word	0x00000000
	.align		4
        /*000c*/ 	.word	0xfffffffe
	.align		4
        /*0010*/ 	.word	0x00000000
	.align		4
        /*0014*/ 	.word	0xfffffffd
	.align		4
        /*0018*/ 	.word	0x00000000
	.align		4
        /*001c*/ 	.word	0xfffffffc


//--------------------- .text._Z9addVectorPfS_S_m --------------------------
	.section	.text._Z9addVectorPfS_S_m,"ax",@progbits
	.align	128
        .global         _Z9addVectorPfS_S_m
        .type           _Z9addVectorPfS_S_m,@function
        .size           _Z9addVectorPfS_S_m,(.L_x_1 - _Z9addVectorPfS_S_m)
        .other          _Z9addVectorPfS_S_m,@"STO_CUDA_ENTRY STV_DEFAULT"
_Z9addVectorPfS_S_m:
.text._Z9addVectorPfS_S_m:
[----:B------:R-:W-:Y:S01]  /*0000*/  LDC R1, c[0x0][0x37c] ;  /* 0x0000df00ff017b82 */ /* 0x000fe20000000800 */
[----:B------:R-:W0:Y:S07]  /*0010*/  S2R R0, SR_TID.X ;  /* 0x0000000000007919 */ /* 0x000e2e0000002100 */
[----:B------:R-:W0:Y:S01]  /*0020*/  S2UR UR4, SR_CTAID.X ;  /* 0x00000000000479c3 */ /* 0x000e220000002500 */
[----:B------:R-:W1:Y:S07]  /*0030*/  LDCU.64 UR6, c[0x0][0x398] ;  /* 0x00007300ff0677ac */ /* 0x000e6e0008000a00 */
[----:B------:R-:W0:Y:S02]  /*0040*/  LDC R3, c[0x0][0x360] ;  /* 0x0000d800ff037b82 */ /* 0x000e240000000800 */
[----:B0-----:R-:W-:-:S05]  /*0050*/  IMAD R0, R3, UR4, R0 ;  /* 0x0000000403007c24 */ /* 0x001fca000f8e0200 */
[----:B-1----:R-:W-:Y:S02]  /*0060*/  ISETP.GE.U32.AND P0, PT, R0, UR6, PT ;  /* 0x0000000600007c0c */ /* 0x002fe4000bf06070 */
[----:B------:R-:W-:-:S04]  /*0070*/  SHF.R.S32.HI R3, RZ, 0x1f, R0 ;  /* 0x0000001fff037819 */ /* 0x000fc80000011400 */
[----:B------:R-:W-:-:S13]  /*0080*/  ISETP.GE.U32.AND.EX P0, PT, R3, UR7, PT, P0 ;  /* 0x0000000703007c0c */ /* 0x000fda000bf06100 */
[----:B------:R-:W-:Y:S05]  /*0090*/  @P0 EXIT ;  /* 0x000000000000094d */ /* 0x000fea0003800000 */
[----:B------:R-:W0:Y:S01]  /*00a0*/  LDCU.64 UR6, c[0x0][0x390] ;  /* 0x00007200ff0677ac */ /* 0x000e220008000a00 */
[C---:B------:R-:W-:Y:S01]  /*00b0*/  IMAD.SHL.U32 R6, R0.reuse, 0x4, RZ ;  /* 0x0000000400067824 */ /* 0x040fe200078e00ff */
[----:B------:R-:W-:Y:S01]  /*00c0*/  SHF.L.U64.HI R0, R0, 0x2, R3 ;  /* 0x0000000200007819 */ /* 0x000fe20000010203 */
[----:B------:R-:W1:Y:S01]  /*00d0*/  LDCU.128 UR8, c[0x0][0x380] ;  /* 0x00007000ff0877ac */ /* 0x000e620008000c00 */
[----:B------:R-:W2:Y:S02]  /*00e0*/  LDCU.64 UR4, c[0x0][0x358] ;  /* 0x00006b00ff0477ac */ /* 0x000ea40008000a00 */
[C---:B0-----:R-:W-:Y:S02]  /*00f0*/  IADD3 R4, P1, PT, R6.reuse, UR6, RZ ;  /* 0x0000000606047c10 */ /* 0x041fe4000ff3e0ff */
[----:B-1----:R-:W-:Y:S02]  /*0100*/  IADD3 R2, P0, PT, R6, UR10, RZ ;  /* 0x0000000a06027c10 */ /* 0x002fe4000ff1e0ff */
[----:B------:R-:W-:-:S02]  /*0110*/  IADD3.X R5, PT, PT, R0, UR7, RZ, P1, !PT ;  /* 0x0000000700057c10 */ /* 0x000fc40008ffe4ff */
[----:B------:R-:W-:-:S04]  /*0120*/  IADD3.X R3, PT, PT, R0, UR11, RZ, P0, !PT ;  /* 0x0000000b00037c10 */ /* 0x000fc800087fe4ff */
[----:B--2---:R-:W2:Y:S04]  /*0130*/  LDG.E R5, desc[UR4][R4.64] ;  /* 0x0000000404057981 */ /* 0x004ea8000c1e1900 */
[----:B------:R-:W2:Y:S01]  /*0140*/  LDG.E R2, desc[UR4][R2.64] ;  /* 0x0000000402027981 */ /* 0x000ea2000c1e1900 */
[----:B------:R-:W-:-:S04]  /*0150*/  IADD3 R6, P0, PT, R6, UR8, RZ ;  /* 0x0000000806067c10 */ /* 0x000fc8000ff1e0ff */
[----:B------:R-:W-:Y:S01]  /*0160*/  IADD3.X R7, PT, PT, R0, UR9, RZ, P0, !PT ;  /* 0x0000000900077c10 */ /* 0x000fe200087fe4ff */
[----:B--2---:R-:W-:-:S05]  /*0170*/  FADD R9, R2, R5 ;  /* 0x0000000502097221 */ /* 0x004fca0000000000 */
[----:B------:R-:W-:Y:S01]  /*0180*/  STG.E desc[UR4][R6.64], R9 ;  /* 0x0000000906007986 */ /* 0x000fe2000c101904 */
[----:B------:R-:W-:Y:S05]  /*0190*/  EXIT ;  /* 0x000000000000794d */ /* 0x000fea0003800000 */
.L_x_0:
[----:B------:R-:W-:-:S00]  /*01a0*/  BRA `(.L_x_0) ;  /* 0xfffffffc00fc7947 */ /* 0x000fc0000383ffff */
[----:B------:R-:W-:-:S00]  /*01b0*/  NOP ;  /* 0x0000000000007918 */ /* 0x000fc00000000000 */
        /* <DEDUP_REMOVED lines=12> */
.L_x_1:


//--------------------- .nv.shared.reserved.0     --------------------------
	.section	.nv.shared.reserved.0,"aw",@nobits
	.weak		__nv_reservedSMEM_offset_0_alias
	.size		__nv_reservedSMEM_offset_0_alias, 0, 64
	.other		__nv_reservedSMEM_offset_0_alias,@"STO_CUDA_RESERVED_SHARED STV_DEFAULT"
__nv_reservedSMEM_offset_0_alias:
	.zero		0
	.zero		64


//--------------------- .nv.constant0._Z9addVectorPfS_S_m --------------------------
	.section	.nv.constant0._Z9addVectorPfS_S_m,"a",@progbits
	.sectionflags	@""
	.align	4
.nv.constant0._Z9addVectorPfS_S_m:
	.zero		928


//--------------------- SYMBOLS --------------------------

	.type		.nv.reservedSmem.offset0,@object
	.size		.nv.reservedSmem.offset0,0x4
